	.headerflags	@"EF_CUDA_TEXMODE_UNIFIED EF_CUDA_64BIT_ADDRESS EF_CUDA_ACCELERATORS EF_CUDA_SM90 EF_CUDA_VIRTUAL_SM(EF_CUDA_SM90)"
	.elftype	@"ET_EXEC"


//--------------------- .nv.info                  --------------------------
	.section	.nv.info,"",@"SHT_CUDA_INFO"
	.align	4


	//----- nvinfo : EIATTR_REGCOUNT
	.align		4
        /*0000*/ 	.byte	0x04, 0x2f
        /*0002*/ 	.short	(.L_3 - .L_2)
	.align		4
.L_2:
        /*0004*/ 	.word	index@(triton_poi_fused__native_batch_norm_legit_no_training_add_relu_threshold_backward_15)
        /*0008*/ 	.word	0x00000012


	//----- nvinfo : EIATTR_MIN_STACK_SIZE
	.align		4
.L_3:
        /*000c*/ 	.byte	0x04, 0x12
        /*000e*/ 	.short	(.L_5 - .L_4)
	.align		4
.L_4:
        /*0010*/ 	.word	index@(triton_poi_fused__native_batch_norm_legit_no_training_add_relu_threshold_backward_15)
        /*0014*/ 	.word	0x00000000


	//----- nvinfo : EIATTR_FRAME_SIZE
	.align		4
.L_5:
        /*0018*/ 	.byte	0x04, 0x11
        /*001a*/ 	.short	(.L_7 - .L_6)
	.align		4
.L_6:
        /*001c*/ 	.word	index@(triton_poi_fused__native_batch_norm_legit_no_training_add_relu_threshold_backward_15)
        /*0020*/ 	.word	0x00000000


	//----- nvinfo : EIATTR_MIN_STACK_SIZE
	.align		4
.L_7:
        /*0024*/ 	.byte	0x04, 0x12
        /*0026*/ 	.short	(.L_9 - .L_8)
	.align		4
.L_8:
        /*0028*/ 	.word	index@(triton_poi_fused__native_batch_norm_legit_no_training_add_relu_threshold_backward_15)
        /*002c*/ 	.word	0x00000000
.L_9:


//--------------------- .nv.info.triton_poi_fused__native_batch_norm_legit_no_training_add_relu_threshold_backward_15 --------------------------
	.section	.nv.info.triton_poi_fused__native_batch_norm_legit_no_training_add_relu_threshold_backward_15,"",@"SHT_CUDA_INFO"
	.sectionflags	@""
	.align	4


	//----- nvinfo : EIATTR_CUDA_API_VERSION
	.align		4
        /*0000*/ 	.byte	0x04, 0x37
        /*0002*/ 	.short	(.L_11 - .L_10)
.L_10:
        /*0004*/ 	.word	0x0000007c


	//----- nvinfo : EIATTR_KPARAM_INFO
	.align		4
.L_11:
        /*0008*/ 	.byte	0x04, 0x17
        /*000a*/ 	.short	(.L_13 - .L_12)
.L_12:
        /*000c*/ 	.word	0x00000000
        /*0010*/ 	.short	0x0008
        /*0012*/ 	.short	0x0040
        /*0014*/ 	.byte	0x00, 0xf0, 0x11, 0x00


	//----- nvinfo : EIATTR_KPARAM_INFO
	.align		4
.L_13:
        /*0018*/ 	.byte	0x04, 0x17
        /*001a*/ 	.short	(.L_15 - .L_14)
.L_14:
        /*001c*/ 	.word	0x00000000
        /*0020*/ 	.short	0x0007
        /*0022*/ 	.short	0x0038
        /*0024*/ 	.byte	0x00, 0xf4, 0x21, 0x00


	//----- nvinfo : EIATTR_KPARAM_INFO
	.align		4
.L_15:
        /*0028*/ 	.byte	0x04, 0x17
        /*002a*/ 	.short	(.L_17 - .L_16)
.L_16:
        /*002c*/ 	.word	0x00000000
        /*0030*/ 	.short	0x0006
        /*0032*/ 	.short	0x0030
        /*0034*/ 	.byte	0x00, 0xf4, 0x21, 0x00


	//----- nvinfo : EIATTR_KPARAM_INFO
	.align		4
.L_17:
        /*0038*/ 	.byte	0x04, 0x17
        /*003a*/ 	.short	(.L_19 - .L_18)
.L_18:
        /*003c*/ 	.word	0x00000000
        /*0040*/ 	.short	0x0005
        /*0042*/ 	.short	0x0028
        /*0044*/ 	.byte	0x00, 0xf4, 0x21, 0x00


	//----- nvinfo : EIATTR_KPARAM_INFO
	.align		4
.L_19:
        /*0048*/ 	.byte	0x04, 0x17
        /*004a*/ 	.short	(.L_21 - .L_20)
.L_20:
        /*004c*/ 	.word	0x00000000
        /*0050*/ 	.short	0x0004
        /*0052*/ 	.short	0x0020
        /*0054*/ 	.byte	0x00, 0xf4, 0x21, 0x00


	//----- nvinfo : EIATTR_KPARAM_INFO
	.align		4
.L_21:
        /*0058*/ 	.byte	0x04, 0x17
        /*005a*/ 	.short	(.L_23 - .L_22)
.L_22:
        /*005c*/ 	.word	0x00000000
        /*0060*/ 	.short	0x0003
        /*0062*/ 	.short	0x0018
        /*0064*/ 	.byte	0x00, 0xf4, 0x21, 0x00


	//----- nvinfo : EIATTR_KPARAM_INFO
	.align		4
.L_23:
        /*0068*/ 	.byte	0x04, 0x17
        /*006a*/ 	.short	(.L_25 - .L_24)
.L_24:
        /*006c*/ 	.word	0x00000000
        /*0070*/ 	.short	0x0002
        /*0072*/ 	.short	0x0010
        /*0074*/ 	.byte	0x00, 0xf4, 0x21, 0x00


	//----- nvinfo : EIATTR_KPARAM_INFO
	.align		4
.L_25:
        /*0078*/ 	.byte	0x04, 0x17
        /*007a*/ 	.short	(.L_27 - .L_26)
.L_26:
        /*007c*/ 	.word	0x00000000
        /*0080*/ 	.short	0x0001
        /*0082*/ 	.short	0x0008
        /*0084*/ 	.byte	0x00, 0xf4, 0x21, 0x00


	//----- nvinfo : EIATTR_KPARAM_INFO
	.align		4
.L_27:
        /*0088*/ 	.byte	0x04, 0x17
        /*008a*/ 	.short	(.L_29 - .L_28)
.L_28:
        /*008c*/ 	.word	0x00000000
        /*0090*/ 	.short	0x0000
        /*0092*/ 	.short	0x0000
        /*0094*/ 	.byte	0x00, 0xf4, 0x21, 0x00


	//----- nvinfo : EIATTR_SPARSE_MMA_MASK
	.align		4
.L_29:
        /*0098*/ 	.byte	0x03, 0x50
        /*009a*/ 	.short	0x0000


	//----- nvinfo : EIATTR_MAXREG_COUNT
	.align		4
        /*009c*/ 	.byte	0x03, 0x1b
        /*009e*/ 	.short	0x00ff


	//----- nvinfo : EIATTR_EXIT_INSTR_OFFSETS
	.align		4
        /*00a0*/ 	.byte	0x04, 0x1c
        /*00a2*/ 	.short	(.L_31 - .L_30)


	//   ....[0]....
.L_30:
        /*00a4*/ 	.word	0x000003a0


	//----- nvinfo : EIATTR_REQNTID
	.align		4
.L_31:
        /*00a8*/ 	.byte	0x04, 0x10
        /*00aa*/ 	.short	(.L_33 - .L_32)
.L_32:
        /*00ac*/ 	.word	0x00000080
        /*00b0*/ 	.word	0x00000001
        /*00b4*/ 	.word	0x00000001


	//----- nvinfo : EIATTR_CBANK_PARAM_SIZE
	.align		4
.L_33:
        /*00b8*/ 	.byte	0x03, 0x19
        /*00ba*/ 	.short	0x0044


	//----- nvinfo : EIATTR_PARAM_CBANK
	.align		4
        /*00bc*/ 	.byte	0x04, 0x0a
        /*00be*/ 	.short	(.L_35 - .L_34)
	.align		4
.L_34:
        /*00c0*/ 	.word	index@(.nv.constant0.triton_poi_fused__native_batch_norm_legit_no_training_add_relu_threshold_backward_15)
        /*00c4*/ 	.short	0x0210
        /*00c6*/ 	.short	0x0044


	//----- nvinfo : EIATTR_SW_WAR
	.align		4
.L_35:
        /*00c8*/ 	.byte	0x04, 0x36
        /*00ca*/ 	.short	(.L_37 - .L_36)
.L_36:
        /*00cc*/ 	.word	0x00000008
.L_37:


//--------------------- .nv.callgraph             --------------------------
	.section	.nv.callgraph,"",@"SHT_CUDA_CALLGRAPH"
	.align	4
	.sectionentsize	8
	.align		4
        /*0000*/ 	.word	0x00000000
	.align		4
        /*0004*/ 	.word	0xffffffff
	.align		4
        /*0008*/ 	.word	0x00000000
	.align		4
        /*000c*/ 	.word	0xfffffffe
	.align		4
        /*0010*/ 	.word	0x00000000
	.align		4
        /*0014*/ 	.word	0xfffffffd
	.align		4
        /*0018*/ 	.word	0x00000000
	.align		4
        /*001c*/ 	.word	0xfffffffc


//--------------------- .nv.constant4             --------------------------
	.section	.nv.constant4,"a",@progbits
	.align	8
	.align		8
.nv.constant4:
        /*0000*/ 	.dword	_$_str
	.align		8
        /*0008*/ 	.dword	_$_str_$_2


//--------------------- .text.triton_poi_fused__native_batch_norm_legit_no_training_add_relu_threshold_backward_15 --------------------------
	.section	.text.triton_poi_fused__native_batch_norm_legit_no_training_add_relu_threshold_backward_15,"ax",@progbits
	.align	128
        .global         triton_poi_fused__native_batch_norm_legit_no_training_add_relu_threshold_backward_15
        .type           triton_poi_fused__native_batch_norm_legit_no_training_add_relu_threshold_backward_15,@function
        .size           triton_poi_fused__native_batch_norm_legit_no_training_add_relu_threshold_backward_15,(.L_x_1 - triton_poi_fused__native_batch_norm_legit_no_training_add_relu_threshold_backward_15)
        .other          triton_poi_fused__native_batch_norm_legit_no_training_add_relu_threshold_backward_15,@"STO_CUDA_ENTRY STV_DEFAULT"
triton_poi_fused__native_batch_norm_legit_no_training_add_relu_threshold_backward_15:
.text.triton_poi_fused__native_batch_norm_legit_no_training_add_relu_threshold_backward_15:
[----:B------:R-:W-:Y:S01]  /*0000*/  LDC R1, c[0x0][0x28] ;  /* 0x00000a00ff017b82 */ /* 0x000fe20000000800 */
[----:B------:R-:W1:Y:S07]  /*0010*/  S2R R0, SR_TID.X ;  /* 0x0000000000007919 */ /* 0x000e6e0000002100 */
[----:B------:R-:W2:Y:S01]  /*0020*/  LDC.64 R8, c[0x0][0x220] ;  /* 0x00008800ff087b82 */ /* 0x000ea20000000a00 */
[----:B------:R-:W-:Y:S01]  /*0030*/  ULDC.64 UR4, c[0x0][0x208] ;  /* 0x0000820000047ab9 */ /* 0x000fe20000000a00 */
[----:B------:R-:W-:Y:S01]  /*0040*/  ULDC.64 UR6, c[0x0][0x248] ;  /* 0x0000920000067ab9 */ /* 0x000fe20000000a00 */
[----:B------:R-:W3:Y:S05]  /*0050*/  S2R R3, SR_CTAID.X ;  /* 0x0000000000037919 */ /* 0x000eea0000002500 */
[----:B------:R-:W4:Y:S08]  /*0060*/  LDC.64 R4, c[0x0][0x210] ;  /* 0x00008400ff047b82 */ /* 0x000f300000000a00 */
[----:B------:R-:W5:Y:S08]  /*0070*/  LDC.64 R6, c[0x0][0x218] ;  /* 0x00008600ff067b82 */ /* 0x000f700000000a00 */
[----:B------:R-:W4:Y:S01]  /*0080*/  LDC.64 R10, c[0x0][0x228] ;  /* 0x00008a00ff0a7b82 */ /* 0x000f220000000a00 */
[----:B-1----:R-:W-:-:S07]  /*0090*/  LOP3.LUT R0, R0, 0x7f, RZ, 0xc0, !PT ;  /* 0x0000007f00007812 */ /* 0x002fce00078ec0ff */
[----:B------:R-:W1:Y:S01]  /*00a0*/  LDC.64 R12, c[0x0][0x230] ;  /* 0x00008c00ff0c7b82 */ /* 0x000e620000000a00 */
[----:B---3--:R-:W-:Y:S01]  /*00b0*/  SHF.R.S32.HI R2, RZ, 0x18, R3 ;  /* 0x00000018ff027819 */ /* 0x008fe20000011403 */
[----:B------:R-:W-:-:S03]  /*00c0*/  IMAD R0, R3, 0x80, R0 ;  /* 0x0000008003007824 */ /* 0x000fc600078e0200 */
[----:B------:R-:W-:-:S04]  /*00d0*/  SGXT R3, R2, 0x1 ;  /* 0x000000010203781a */ /* 0x000fc80000000200 */
[----:B------:R-:W-:-:S04]  /*00e0*/  LEA.HI R3, R3, R0, RZ, 0x2 ;  /* 0x0000000003037211 */ /* 0x000fc800078f10ff */
[--C-:B------:R-:W-:Y:S02]  /*00f0*/  SHF.R.S32.HI R2, RZ, 0x2, R3.reuse ;  /* 0x00000002ff027819 */ /* 0x100fe40000011403 */
[----:B------:R-:W-:-:S04]  /*0100*/  SHF.R.S32.HI R3, RZ, 0x1f, R3 ;  /* 0x0000001fff037819 */ /* 0x000fc80000011403 */
[----:B------:R-:W-:-:S04]  /*0110*/  LEA.HI R3, R3, R2, RZ, 0x9 ;  /* 0x0000000203037211 */ /* 0x000fc800078f48ff */
[----:B------:R-:W-:-:S04]  /*0120*/  LOP3.LUT R3, R3, 0xfffffe00, RZ, 0xc0, !PT ;  /* 0xfffffe0003037812 */ /* 0x000fc800078ec0ff */
[----:B------:R-:W-:Y:S02]  /*0130*/  IADD3 R15, R2, -R3, RZ ;  /* 0x80000003020f7210 */ /* 0x000fe40007ffe0ff */
[----:B------:R-:W3:Y:S03]  /*0140*/  LDC.64 R2, c[0x0][0x238] ;  /* 0x00008e00ff027b82 */ /* 0x000ee60000000a00 */
[----:B--2---:R-:W-:-:S05]  /*0150*/  IMAD.WIDE R8, R15, 0x4, R8 ;  /* 0x000000040f087825 */ /* 0x004fca00078e0208 */
[----:B------:R1:W2:Y:S01]  /*0160*/  LDG.E.EL R14, desc[UR4][R8.64] ;  /* 0x00000004080e7981 */ /* 0x0002a2000c2e1900 */
[----:B----4-:R-:W-:-:S04]  /*0170*/  IMAD.WIDE R4, R0, 0x4, R4 ;  /* 0x0000000400047825 */ /* 0x010fc800078e0204 */
[C---:B-----5:R-:W-:Y:S02]  /*0180*/  IMAD.WIDE R6, R15.reuse, 0x4, R6 ;  /* 0x000000040f067825 */ /* 0x060fe400078e0206 */
[----:B------:R-:W4:Y:S02]  /*0190*/  LDG.E R4, desc[UR4][R4.64] ;  /* 0x0000000404047981 */ /* 0x000f24000c1e1900 */
[C---:B0-----:R-:W-:Y:S02]  /*01a0*/  IMAD.WIDE R10, R15.reuse, 0x4, R10 ;  /* 0x000000040f0a7825 */ /* 0x041fe400078e020a */
[----:B------:R0:W4:Y:S02]  /*01b0*/  LDG.E.EL R7, desc[UR4][R6.64] ;  /* 0x0000000406077981 */ /* 0x000124000c2e1900 */
[----:B-1----:R-:W-:Y:S02]  /*01c0*/  IMAD.WIDE R8, R15, 0x4, R12 ;  /* 0x000000040f087825 */ /* 0x002fe400078e020c */
[----:B------:R-:W5:Y:S02]  /*01d0*/  LDG.E.EL R10, desc[UR4][R10.64] ;  /* 0x000000040a0a7981 */ /* 0x000f64000c2e1900 */
[----:B---3--:R-:W-:-:S02]  /*01e0*/  IMAD.WIDE R2, R0, 0x4, R2 ;  /* 0x0000000400027825 */ /* 0x008fc400078e0202 */
[----:B------:R-:W5:Y:S04]  /*01f0*/  LDG.E.EL R9, desc[UR4][R8.64] ;  /* 0x0000000408097981 */ /* 0x000f68000c2e1900 */
[----:B------:R1:W3:Y:S01]  /*0200*/  LDG.E R12, desc[UR4][R2.64] ;  /* 0x00000004020c7981 */ /* 0x0002e2000c1e1900 */
[----:B0-----:R-:W-:Y:S01]  /*0210*/  IMAD.MOV.U32 R6, RZ, RZ, 0x3e800000 ;  /* 0x3e800000ff067424 */ /* 0x001fe200078e00ff */
[----:B-1----:R-:W0:Y:S02]  /*0220*/  LDC.64 R2, c[0x0][0x240] ;  /* 0x00009000ff027b82 */ /* 0x002e240000000a00 */
[----:B0-----:R-:W-:-:S04]  /*0230*/  IMAD.WIDE R2, R0, 0x4, R2 ;  /* 0x0000000400027825 */ /* 0x001fc800078e0202 */
[----:B--2---:R-:W-:-:S04]  /*0240*/  FADD R14, R14, 9.9999997473787516356e-06 ;  /* 0x3727c5ac0e0e7421 */ /* 0x004fc80000000000 */
[----:B------:R-:W0:Y:S01]  /*0250*/  MUFU.SQRT R13, R14 ;  /* 0x0000000e000d7308 */ /* 0x000e220000002000 */
[----:B----4-:R-:W-:Y:S01]  /*0260*/  FADD R4, R4, -R7 ;  /* 0x8000000704047221 */ /* 0x010fe20000000000 */
[C---:B0-----:R-:W-:Y:S02]  /*0270*/  FSETP.GT.AND P0, PT, R13.reuse, 8.50705917302346158658e+37, PT ;  /* 0x7e8000000d00780b */ /* 0x041fe40003f04000 */
[----:B------:R-:W-:Y:S02]  /*0280*/  FSETP.GEU.AND P1, PT, R13, 1.175494350822287508e-38, PT ;  /* 0x008000000d00780b */ /* 0x000fe40003f2e000 */
[----:B------:R-:W-:-:S09]  /*0290*/  FSEL R6, R6, 1, P0 ;  /* 0x3f80000006067808 */ /* 0x000fd20000000000 */
[----:B------:R-:W-:Y:S02]  /*02a0*/  @P0 FMUL R13, R13, 0.25 ;  /* 0x3e8000000d0d0820 */ /* 0x000fe40000400000 */
[----:B------:R-:W-:Y:S02]  /*02b0*/  @!P1 FMUL R6, R6, 16777216 ;  /* 0x4b80000006069820 */ /* 0x000fe40000400000 */
[----:B------:R-:W-:-:S06]  /*02c0*/  @!P1 FMUL R13, R13, 16777216 ;  /* 0x4b8000000d0d9820 */ /* 0x000fcc0000400000 */
[----:B------:R-:W0:Y:S02]  /*02d0*/  MUFU.RCP R13, R13 ;  /* 0x0000000d000d7308 */ /* 0x000e240000001000 */
[----:B0-----:R-:W-:-:S04]  /*02e0*/  FMUL R5, R13, R6 ;  /* 0x000000060d057220 */ /* 0x001fc80000400000 */
[----:B------:R-:W-:-:S04]  /*02f0*/  FMUL R4, R4, R5 ;  /* 0x0000000504047220 */ /* 0x000fc80000400000 */
[----:B-----5:R-:W-:-:S04]  /*0300*/  FFMA R9, R10, R4, R9 ;  /* 0x000000040a097223 */ /* 0x020fc80000000009 */
[----:B---3--:R-:W-:Y:S01]  /*0310*/  FADD R4, R12, R9 ;  /* 0x000000090c047221 */ /* 0x008fe20000000000 */
[----:B------:R-:W-:-:S04]  /*0320*/  FSETP.GEU.AND P0, PT, R9, -R12, PT ;  /* 0x8000000c0900720b */ /* 0x000fc80003f0e000 */
[----:B------:R-:W-:Y:S02]  /*0330*/  FSEL R7, R4, RZ, P0 ;  /* 0x000000ff04077208 */ /* 0x000fe40000000000 */
[----:B------:R-:W-:Y:S02]  /*0340*/  IADD3 R4, P1, R0, UR6, RZ ;  /* 0x0000000600047c10 */ /* 0x000fe4000ff3e0ff */
[----:B------:R-:W-:Y:S01]  /*0350*/  FSETP.GTU.AND P0, PT, R7, RZ, PT ;  /* 0x000000ff0700720b */ /* 0x000fe20003f0c000 */
[----:B------:R-:W-:Y:S01]  /*0360*/  STG.E desc[UR4][R2.64], R7 ;  /* 0x0000000702007986 */ /* 0x000fe2000c101904 */
[----:B------:R-:W-:Y:S02]  /*0370*/  LEA.HI.X.SX32 R5, R0, UR7, 0x1, P1 ;  /* 0x0000000700057c11 */ /* 0x000fe400088f0eff */
[----:B------:R-:W-:-:S05]  /*0380*/  SEL R9, RZ, 0x1, P0 ;  /* 0x00000001ff097807 */ /* 0x000fca0000000000 */
[----:B------:R-:W-:Y:S01]  /*0390*/  STG.E.U8 desc[UR4][R4.64], R9 ;  /* 0x0000000904007986 */ /* 0x000fe2000c101104 */
[----:B------:R-:W-:Y:S05]  /*03a0*/  EXIT ;  /* 0x000000000000794d */ /* 0x000fea0003800000 */
.L_x_0:
[----:B------:R-:W-:-:S00]  /*03b0*/  BRA `(.L_x_0) ;  /* 0xfffffffc00fc7947 */ /* 0x000fc0000383ffff */
[----:B------:R-:W-:-:S00]  /*03c0*/  NOP ;  /* 0x0000000000007918 */ /* 0x000fc00000000000 */
        /* <DEDUP_REMOVED lines=11> */
.L_x_1:


//--------------------- .nv.global.init           --------------------------
	.section	.nv.global.init,"aw",@progbits
.nv.global.init:
	.type		_$_str,@object
	.size		_$_str,(_$_str_$_2 - _$_str)
_$_str:
        /*0000*/ 	.byte	0x5f, 0x5f, 0x43, 0x55, 0x44, 0x41, 0x5f, 0x46, 0x54, 0x5a, 0x00
	.type		_$_str_$_2,@object
	.size		_$_str_$_2,(.L_1 - _$_str_$_2)
_$_str_$_2:
        /*000b*/ 	.byte	0x5f, 0x5f, 0x43, 0x55, 0x44, 0x41, 0x5f, 0x50, 0x52, 0x45, 0x43, 0x5f, 0x53, 0x51, 0x52, 0x54
        /*001b*/ 	.byte	0x00
.L_1:


//--------------------- .nv.constant0.triton_poi_fused__native_batch_norm_legit_no_training_add_relu_threshold_backward_15 --------------------------
	.section	.nv.constant0.triton_poi_fused__native_batch_norm_legit_no_training_add_relu_threshold_backward_15,"a",@progbits
	.sectionflags	@""
	.align	4
.nv.constant0.triton_poi_fused__native_batch_norm_legit_no_training_add_relu_threshold_backward_15:
	.zero		596
